//
// Generated by NVIDIA NVVM Compiler
//
// Compiler Build ID: CL-36424714
// Cuda compilation tools, release 13.0, V13.0.88
// Based on NVVM 20.0.0
//

.version 9.0
.target sm_100
.address_size 64

	// .globl	_Z7to_halfP6__halfPKfi

.visible .entry _Z7to_halfP6__halfPKfi(
	.param .u64 .ptr .align 1 _Z7to_halfP6__halfPKfi_param_0,
	.param .u64 .ptr .align 1 _Z7to_halfP6__halfPKfi_param_1,
	.param .u32 _Z7to_halfP6__halfPKfi_param_2
)
{
	.reg .pred 	%p<2>;
	.reg .b16 	%rs<2>;
	.reg .b32 	%r<6>;
	.reg .b32 	%f<2>;
	.reg .b64 	%rd<9>;

	ld.param.u64 	%rd1, [_Z7to_halfP6__halfPKfi_param_0];
	ld.param.u64 	%rd2, [_Z7to_halfP6__halfPKfi_param_1];
	ld.param.u32 	%r2, [_Z7to_halfP6__halfPKfi_param_2];
	mov.u32 	%r3, %ctaid.x;
	mov.u32 	%r4, %ntid.x;
	mov.u32 	%r5, %tid.x;
	mad.lo.s32 	%r1, %r3, %r4, %r5;
	setp.ge.s32 	%p1, %r1, %r2;
	@%p1 bra 	$L__BB0_2;
	cvta.to.global.u64 	%rd3, %rd2;
	cvta.to.global.u64 	%rd4, %rd1;
	mul.wide.s32 	%rd5, %r1, 4;
	add.s64 	%rd6, %rd3, %rd5;
	ld.global.f32 	%f1, [%rd6];
	// begin inline asm
	{  cvt.rn.f16.f32 %rs1, %f1;}

	// end inline asm
	mul.wide.s32 	%rd7, %r1, 2;
	add.s64 	%rd8, %rd4, %rd7;
	st.global.u16 	[%rd8], %rs1;
$L__BB0_2:
	ret;

}


// ===== COMPILED SASS (sm_100) =====

	.target	sm_100

	.elftype	@"ET_EXEC"


//--------------------- .note.nv.tkinfo           --------------------------
	.section	.note.nv.tkinfo,"",@"SHT_NOTE"
	.sectionflags	@"SHF_NOTE_NV_TKINFO"
	.tkinfo
        /*0018*/ 	.word	0x00000002
        /*0030*/ 	.string	""
        /*0030*/ 	.string	"ptxas"
        /*0030*/ 	.string	"Cuda compilation tools, release 13.0, V13.0.88"
        /*0030*/ 	.string	"Build cuda_13.0.r13.0/compiler.36424714_0"
        /*0030*/ 	.string	"-arch sm_100 -m 64 "



//--------------------- .note.nv.cuinfo           --------------------------
	.section	.note.nv.cuinfo,"",@"SHT_NOTE"
	.sectionflags	@"SHF_NOTE_NV_CUINFO"
        /*0018*/ 	.short	0x0002
        /*001a*/ 	.short	0x0064
        /*001c*/ 	.short	0x0082
	.zero		2


//--------------------- .nv.info                  --------------------------
	.section	.nv.info,"",@"SHT_CUDA_INFO"
	.align	4


	//----- nvinfo : EIATTR_REGCOUNT
	.align		4
        /*0000*/ 	.byte	0x04, 0x2f
        /*0002*/ 	.short	(.L_1 - .L_0)
	.align		4
.L_0:
        /*0004*/ 	.word	index@(_Z7to_halfP6__halfPKfi)
        /*0008*/ 	.word	0x0000000a


	//----- nvinfo : EIATTR_FRAME_SIZE
	.align		4
.L_1:
        /*000c*/ 	.byte	0x04, 0x11
        /*000e*/ 	.short	(.L_3 - .L_2)
	.align		4
.L_2:
        /*0010*/ 	.word	index@(_Z7to_halfP6__halfPKfi)
        /*0014*/ 	.word	0x00000000


	//----- nvinfo : EIATTR_MIN_STACK_SIZE
	.align		4
.L_3:
        /*0018*/ 	.byte	0x04, 0x12
        /*001a*/ 	.short	(.L_5 - .L_4)
	.align		4
.L_4:
        /*001c*/ 	.word	index@(_Z7to_halfP6__halfPKfi)
        /*0020*/ 	.word	0x00000000
.L_5:


//--------------------- .nv.compat                --------------------------
	.section	.nv.compat,"",@"SHT_CUDA_COMPAT_INFO"
	.align	4
        /*0000*/ 	.byte	0x02, 0x09, 0x00, 0x00, 0x02, 0x02, 0x01, 0x00, 0x02, 0x05, 0x05, 0x00, 0x03, 0x07, 0x01, 0x01
        /*0010*/ 	.byte	0x02, 0x03, 0x00, 0x00, 0x02, 0x06, 0x01, 0x00, 0x04, 0x0b, 0x08, 0x00, 0x09, 0x00, 0x00, 0x00
        /*0020*/ 	.byte	0x00, 0x00, 0x00, 0x00


//--------------------- .nv.info._Z7to_halfP6__halfPKfi --------------------------
	.section	.nv.info._Z7to_halfP6__halfPKfi,"",@"SHT_CUDA_INFO"
	.sectionflags	@""
	.align	4


	//----- nvinfo : EIATTR_CUDA_API_VERSION
	.align		4
        /*0000*/ 	.byte	0x04, 0x37
        /*0002*/ 	.short	(.L_7 - .L_6)
.L_6:
        /*0004*/ 	.word	0x00000082


	//----- nvinfo : EIATTR_KPARAM_INFO
	.align		4
.L_7:
        /*0008*/ 	.byte	0x04, 0x17
        /*000a*/ 	.short	(.L_9 - .L_8)
.L_8:
        /*000c*/ 	.word	0x00000000
        /*0010*/ 	.short	0x0002
        /*0012*/ 	.short	0x0010
        /*0014*/ 	.byte	0x00, 0xf0, 0x11, 0x00


	//----- nvinfo : EIATTR_KPARAM_INFO
	.align		4
.L_9:
        /*0018*/ 	.byte	0x04, 0x17
        /*001a*/ 	.short	(.L_11 - .L_10)
.L_10:
        /*001c*/ 	.word	0x00000000
        /*0020*/ 	.short	0x0001
        /*0022*/ 	.short	0x0008
        /*0024*/ 	.byte	0x00, 0xf5, 0x21, 0x00


	//----- nvinfo : EIATTR_KPARAM_INFO
	.align		4
.L_11:
        /*0028*/ 	.byte	0x04, 0x17
        /*002a*/ 	.short	(.L_13 - .L_12)
.L_12:
        /*002c*/ 	.word	0x00000000
        /*0030*/ 	.short	0x0000
        /*0032*/ 	.short	0x0000
        /*0034*/ 	.byte	0x00, 0xf5, 0x21, 0x00


	//----- nvinfo : EIATTR_SPARSE_MMA_MASK
	.align		4
.L_13:
        /*0038*/ 	.byte	0x03, 0x50
        /*003a*/ 	.short	0x0000


	//----- nvinfo : EIATTR_MAXREG_COUNT
	.align		4
        /*003c*/ 	.byte	0x03, 0x1b
        /*003e*/ 	.short	0x00ff


	//----- nvinfo : EIATTR_MERCURY_ISA_VERSION
	.align		4
        /*0040*/ 	.byte	0x03, 0x5f
        /*0042*/ 	.short	0x0101


	//----- nvinfo : EIATTR_VRC_CTA_INIT_COUNT
	.align		4
        /*0044*/ 	.byte	0x02, 0x4a
	.zero		1
	.zero		1


	//----- nvinfo : EIATTR_EXIT_INSTR_OFFSETS
	.align		4
        /*0048*/ 	.byte	0x04, 0x1c
        /*004a*/ 	.short	(.L_15 - .L_14)


	//   ....[0]....
.L_14:
        /*004c*/ 	.word	0x00000070


	//   ....[1]....
        /*0050*/ 	.word	0x00000100


	//----- nvinfo : EIATTR_CBANK_PARAM_SIZE
	.align		4
.L_15:
        /*0054*/ 	.byte	0x03, 0x19
        /*0056*/ 	.short	0x0014


	//----- nvinfo : EIATTR_PARAM_CBANK
	.align		4
        /*0058*/ 	.byte	0x04, 0x0a
        /*005a*/ 	.short	(.L_17 - .L_16)
	.align		4
.L_16:
        /*005c*/ 	.word	index@(.nv.constant0._Z7to_halfP6__halfPKfi)
        /*0060*/ 	.short	0x0380
        /*0062*/ 	.short	0x0014


	//----- nvinfo : EIATTR_SW_WAR
	.align		4
.L_17:
        /*0064*/ 	.byte	0x04, 0x36
        /*0066*/ 	.short	(.L_19 - .L_18)
.L_18:
        /*0068*/ 	.word	0x00000008
.L_19:


//--------------------- .nv.callgraph             --------------------------
	.section	.nv.callgraph,"",@"SHT_CUDA_CALLGRAPH"
	.align	4
	.sectionentsize	8
	.align		4
        /*0000*/ 	.word	0x00000000
	.align		4
        /*0004*/ 	.word	0xffffffff
	.align		4
        /*0008*/ 	.word	0x00000000
	.align		4
        /*000c*/ 	.word	0xfffffffe
	.align		4
        /*0010*/ 	.word	0x00000000
	.align		4
        /*0014*/ 	.word	0xfffffffd
	.align		4
        /*0018*/ 	.word	0x00000000
	.align		4
        /*001c*/ 	.word	0xfffffffc


//--------------------- .text._Z7to_halfP6__halfPKfi --------------------------
	.section	.text._Z7to_halfP6__halfPKfi,"ax",@progbits
	.align	128
        .global         _Z7to_halfP6__halfPKfi
        .type           _Z7to_halfP6__halfPKfi,@function
        .size           _Z7to_halfP6__halfPKfi,(.L_x_1 - _Z7to_halfP6__halfPKfi)
        .other          _Z7to_halfP6__halfPKfi,@"STO_CUDA_ENTRY STV_DEFAULT"
_Z7to_halfP6__halfPKfi:
.text._Z7to_halfP6__halfPKfi:
[----:B------:R-:W-:Y:S01]  /*0000*/  LDC R1, c[0x0][0x37c] ;  /* 0x0000df00ff017b82 */ /* 0x000fe20000000800 */
[----:B------:R-:W0:Y:S07]  /*0010*/  S2R R0, SR_TID.X ;  /* 0x0000000000007919 */ /* 0x000e2e0000002100 */
[----:B------:R-:W0:Y:S01]  /*0020*/  S2UR UR4, SR_CTAID.X ;  /* 0x00000000000479c3 */ /* 0x000e220000002500 */
[----:B------:R-:W1:Y:S07]  /*0030*/  LDCU UR5, c[0x0][0x390] ;  /* 0x00007200ff0577ac */ /* 0x000e6e0008000800 */
[----:B------:R-:W0:Y:S02]  /*0040*/  LDC R7, c[0x0][0x360] ;  /* 0x0000d800ff077b82 */ /* 0x000e240000000800 */
[----:B0-----:R-:W-:-:S05]  /*0050*/  IMAD R7, R7, UR4, R0 ;  /* 0x0000000407077c24 */ /* 0x001fca000f8e0200 */
[----:B-1----:R-:W-:-:S13]  /*0060*/  ISETP.GE.AND P0, PT, R7, UR5, PT ;  /* 0x0000000507007c0c */ /* 0x002fda000bf06270 */
[----:B------:R-:W-:Y:S05]  /*0070*/  @P0 EXIT ;  /* 0x000000000000094d */ /* 0x000fea0003800000 */
[----:B------:R-:W0:Y:S01]  /*0080*/  LDC.64 R2, c[0x0][0x388] ;  /* 0x0000e200ff027b82 */ /* 0x000e220000000a00 */
[----:B------:R-:W1:Y:S07]  /*0090*/  LDCU.64 UR4, c[0x0][0x358] ;  /* 0x00006b00ff0477ac */ /* 0x000e6e0008000a00 */
[----:B------:R-:W2:Y:S01]  /*00a0*/  LDC.64 R4, c[0x0][0x380] ;  /* 0x0000e000ff047b82 */ /* 0x000ea20000000a00 */
[----:B0-----:R-:W-:-:S06]  /*00b0*/  IMAD.WIDE R2, R7, 0x4, R2 ;  /* 0x0000000407027825 */ /* 0x001fcc00078e0202 */
[----:B-1----:R-:W3:Y:S01]  /*00c0*/  LDG.E R2, desc[UR4][R2.64] ;  /* 0x0000000402027981 */ /* 0x002ee2000c1e1900 */
[----:B--2---:R-:W-:Y:S01]  /*00d0*/  IMAD.WIDE R4, R7, 0x2, R4 ;  /* 0x0000000207047825 */ /* 0x004fe200078e0204 */
[----:B---3--:R-:W-:-:S05]  /*00e0*/  F2FP.F16.F32.PACK_AB R0, RZ, R2 ;  /* 0x00000002ff00723e */ /* 0x008fca00000000ff */
[----:B------:R-:W-:Y:S01]  /*00f0*/  STG.E.U16 desc[UR4][R4.64], R0 ;  /* 0x0000000004007986 */ /* 0x000fe2000c101504 */
[----:B------:R-:W-:Y:S05]  /*0100*/  EXIT ;  /* 0x000000000000794d */ /* 0x000fea0003800000 */
.L_x_0:
[----:B------:R-:W-:-:S00]  /*0110*/  BRA `(.L_x_0) ;  /* 0xfffffffc00fc7947 */ /* 0x000fc0000383ffff */
[----:B------:R-:W-:-:S00]  /*0120*/  NOP ;  /* 0x0000000000007918 */ /* 0x000fc00000000000 */
        /* <DEDUP_REMOVED lines=13> */
.L_x_1:


//--------------------- .nv.shared.reserved.0     --------------------------
	.section	.nv.shared.reserved.0,"aw",@nobits
	.weak		__nv_reservedSMEM_offset_0_alias
	.size		__nv_reservedSMEM_offset_0_alias, 0, 64
	.other		__nv_reservedSMEM_offset_0_alias,@"STO_CUDA_RESERVED_SHARED STV_DEFAULT"
__nv_reservedSMEM_offset_0_alias:
	.zero		0
	.zero		64


//--------------------- .nv.constant0._Z7to_halfP6__halfPKfi --------------------------
	.section	.nv.constant0._Z7to_halfP6__halfPKfi,"a",@progbits
	.sectionflags	@""
	.align	4
.nv.constant0._Z7to_halfP6__halfPKfi:
	.zero		916


//--------------------- SYMBOLS --------------------------

	.type		.nv.reservedSmem.offset0,@object
	.size		.nv.reservedSmem.offset0,0x4
